.version 7.4
.target sm_80
.address_size 64

// N = 16,384
// ROOT_N = 128
// BATCH_SIZE = 16
// X is {BATCH_SIZE, N} or {16, 16384}
// w1_bfly is {ROOT_N, ROOT_N, ROOT_N} or {128, 128, 128}
// we write back out to X
// we need 128 MMAs of size M=16 K=16 N=8 in order to do a full M=16 K=128 N=128 matmul

.visible .entry monarch_kernel(
        .param .u64 x_ptr_param,
        .param .u64 w1_bfly_ptr_param,
        .param .u64 out_ptr_param
)
.maxntid 32, 8, 1
{
    .shared .b16 shared_w1[128][128]; // 32768 bytes
    .shared .b16 shared_x[16][128]; // 4096 bytes

    .reg .u32 tid_x;
    mov.u32 tid_x, %tid.x;
    .reg .u32 tid_y;
    mov.u32 tid_y, %tid.y;
    .reg .u32 overall_thread_num;
    mul.lo.u32 overall_thread_num, tid_y, 32; // 32 threads
    add.u32 overall_thread_num, overall_thread_num, tid_x;
    .reg .u64 shared_x_offset_64;
    mul.wide.u32 shared_x_offset_64, overall_thread_num, 16; // load 16 bytes per thread
    .reg .u64 shared_x_ptr_register;
    mov.u64 shared_x_ptr_register, shared_x;
    .reg .u64 shared_x_store_ptr;
    add.u64 shared_x_store_ptr, shared_x_ptr_register, shared_x_offset_64;
    .reg .u64 global_x_ptr;
    ld.param.u64 global_x_ptr, [x_ptr_param];
    .reg .u64 global_x_load_ptr;
    add.u64 global_x_load_ptr, global_x_ptr, shared_x_offset_64;

    // TODO: we kind of want cs and not ca?
    // TODO FOR REAL: DO THE PERMUTATION HERE, WHICH WE CURRENTLY DON'T DO
    cp.async.ca.shared.global [shared_x_store_ptr], [global_x_load_ptr], 16;

    .reg .u64 global_w1_ptr;
    ld.param.u64 global_w1_ptr, [w1_bfly_ptr_param];
    .reg .u64 shared_w1_ptr_register;
    mov.u64 shared_w1_ptr_register, shared_w1;
    .reg .u64 shared_w1_store_ptr;
    add.u64 shared_w1_store_ptr, shared_w1_ptr_register, shared_x_offset_64; // each thread loads a different part, so need offsets...
    // TODO: make sure global_w1_load_ptr gets the correct matrix
    .reg .u64 global_w1_load_ptr;
    add.u64 global_w1_load_ptr, global_w1_ptr, shared_x_offset_64;

    cp.async.ca.shared.global [shared_w1_store_ptr + 0], [global_w1_load_ptr + 0], 16;
    cp.async.commit_group;
    cp.async.ca.shared.global [shared_w1_store_ptr + 4096], [global_w1_load_ptr + 4096], 16;
    cp.async.commit_group;
    cp.async.ca.shared.global [shared_w1_store_ptr + 8192], [global_w1_load_ptr + 8192], 16;
    cp.async.commit_group;
    cp.async.ca.shared.global [shared_w1_store_ptr + 12288], [global_w1_load_ptr + 12288], 16;
    cp.async.commit_group;
    cp.async.ca.shared.global [shared_w1_store_ptr + 16384], [global_w1_load_ptr + 16384], 16;
    cp.async.commit_group;
    cp.async.ca.shared.global [shared_w1_store_ptr + 20480], [global_w1_load_ptr + 20480], 16;
    cp.async.commit_group;
    cp.async.ca.shared.global [shared_w1_store_ptr + 24576], [global_w1_load_ptr + 24576], 16;
    cp.async.commit_group;
    cp.async.ca.shared.global [shared_w1_store_ptr + 28672], [global_w1_load_ptr + 28672], 16;
    cp.async.commit_group;

    // np.sum([a[:,i:i+16] @ b[i:i+16,0:8] for i in range(0, 128, 16)], axis=0)

    // if we define an A matrix as `a = np.arange(16 * 128).reshape((16, 128))`
    // for the x matrix, what we need is a[:,:16] or equivalently a[:16,:16]. However, we cannot *directly* load a 16x16 matrix.
    // we instead load 4 8x8 matrices: a[:8, :8], a[:8, 8:16], a[8:16, :8], and a[8:16, 8:16]. The row indices for a[:8, :8] must
    // be in t0-t7, for a[:8, 8:16] in t8-16, etc. You can see the indices we need for t0-t7 with a[:8,:8][:,0], t8-t15 with
    // a[:8,8:16][:,0], t16-23 with a[8:16,:8][:,0], and t24-31 with a[8:16, 8:16][:,0].
    // the bit arithmetic you need to achieve the desired indices is:
    // ((np.arange(32) & 8) << 0) + (((np.arange(32) & 23) - ((np.arange(32) & 16) >> 1)) << 7).
    // to achive the desired pointers, you multiply everything by two, so:
    // ((np.arange(32) & 8) << 1) + (((np.arange(32) & 23) - ((np.arange(32) & 16) >> 1)) << 8)
    // when friends saw this, they said "jesus christ"

    // This is the same for every warp. As we go down and compute subsequent parts of X, we now load a[:,16:32], a[:,32:48] etc.
    // which is just a pointer increment from a[,0:16].

    // (np.arange(32) & 8) << 1
    .reg .u32 eight_part;
    and.b32 eight_part, tid_x, 8;
    shl.b32 eight_part, eight_part, 1;

    // np.arange(32) & 23
    .reg .u32 twenty_three_part;
    and.b32 twenty_three_part, tid_x, 23;
    
    // (np.arange(32) & 16) >> 1
    .reg .u32 sixteen_part;
    and.b32 sixteen_part, tid_x, 16;
    shr.b32 sixteen_part, sixteen_part, 1;

    // (((np.arange(32) & 23) - ((np.arange(32) & 16) >> 1)) << 8)
    .reg .u32 sixteen_twenty_three_part;
    sub.u32 sixteen_twenty_three_part, twenty_three_part, sixteen_part;
    shl.b32 sixteen_twenty_three_part, sixteen_twenty_three_part, 8;

    .reg .u32 ldmatrix_offset;
    add.u32 ldmatrix_offset, sixteen_twenty_three_part, eight_part;

    // calculate x_ldmatrix_ptr
    .reg .u64 x_ldmatrix_offset_64;
    cvt.u64.u32 x_ldmatrix_offset_64, ldmatrix_offset;
    .reg .u64 x_ldmatrix_ptr;
    add.u64 x_ldmatrix_ptr, shared_x_ptr_register, x_ldmatrix_offset_64;

    .reg .u32 warp_id;
    mov.u32 warp_id, %tid.y;
    .reg .u32 warp_weights_offset;
    shl.b32 warp_weights_offset, warp_id, 4; // multiply by 16
    // we want b_indices[0:16, warp_id*16:(warp_id+1):16] and then b_indices[16:32, warp_id*16:(warp_id+1):16]
    .reg .u32 weights_ldmatrix_offset;
    add.u32 weights_ldmatrix_offset, ldmatrix_offset, warp_weights_offset;
    // add.u32 weights_ldmatrix_offset, ldmatrix_offset, 0;

    .reg .u64 weights_ldmatrix_offset_64;
    cvt.u64.u32 weights_ldmatrix_offset_64, weights_ldmatrix_offset;
    .reg .u64 weights_ldmatrix_ptr;
    add.u64 weights_ldmatrix_ptr, shared_w1_ptr_register, weights_ldmatrix_offset_64;

    .reg .f32 out_<8>;
    mov.f32 out_0, 0f00000000;
    mov.f32 out_1, 0f00000000;
    mov.f32 out_2, 0f00000000;
    mov.f32 out_3, 0f00000000;
    mov.f32 out_4, 0f00000000;
    mov.f32 out_5, 0f00000000;
    mov.f32 out_6, 0f00000000;
    mov.f32 out_7, 0f00000000;

    .reg .b32 x_<4>;
    mov.f32 x_0, 0f00000000;
    mov.f32 x_1, 0f00000000;
    mov.f32 x_2, 0f00000000;
    mov.f32 x_3, 0f00000000;
    .reg .b32 weights_<4>;

    bar.sync 0;

    cp.async.wait_group 0; // TODO: structure the cp async so we don't have to do this

    bar.sync 1;

    // cp.async.wait_group 7;
    ldmatrix.sync.aligned.m8n8.x4.shared.b16 {x_0, x_1, x_2, x_3}, [x_ldmatrix_ptr + 0];
    // TODO FOR REAL: make sure that the first w1 cp async gets the first row, second second row, etc.
    ldmatrix.sync.aligned.m8n8.x4.trans.shared.b16 {weights_0, weights_1, weights_2, weights_3}, [weights_ldmatrix_ptr + 0];
    mma.sync.aligned.m16n8k16.row.col.f32.bf16.bf16.f32 {out_0, out_1, out_2, out_3}, {x_0, x_1, x_2, x_3}, {weights_0, weights_1}, {out_0, out_1, out_2, out_3};
    mma.sync.aligned.m16n8k16.row.col.f32.bf16.bf16.f32 {out_4, out_5, out_6, out_7}, {x_0, x_1, x_2, x_3}, {weights_2, weights_3}, {out_4, out_5, out_6, out_7};

    // cp.async.wait_group 6;
    ldmatrix.sync.aligned.m8n8.x4.shared.b16 {x_0, x_1, x_2, x_3}, [x_ldmatrix_ptr + 32];
    ldmatrix.sync.aligned.m8n8.x4.trans.shared.b16 {weights_0, weights_1, weights_2, weights_3}, [weights_ldmatrix_ptr + 4096];
    mma.sync.aligned.m16n8k16.row.col.f32.bf16.bf16.f32 {out_0, out_1, out_2, out_3}, {x_0, x_1, x_2, x_3}, {weights_0, weights_1}, {out_0, out_1, out_2, out_3};
    mma.sync.aligned.m16n8k16.row.col.f32.bf16.bf16.f32 {out_4, out_5, out_6, out_7}, {x_0, x_1, x_2, x_3}, {weights_2, weights_3}, {out_4, out_5, out_6, out_7};

    // cp.async.wait_group 5;
    ldmatrix.sync.aligned.m8n8.x4.shared.b16 {x_0, x_1, x_2, x_3}, [x_ldmatrix_ptr + 64];
    ldmatrix.sync.aligned.m8n8.x4.trans.shared.b16 {weights_0, weights_1, weights_2, weights_3}, [weights_ldmatrix_ptr + 8192];
    mma.sync.aligned.m16n8k16.row.col.f32.bf16.bf16.f32 {out_0, out_1, out_2, out_3}, {x_0, x_1, x_2, x_3}, {weights_0, weights_1}, {out_0, out_1, out_2, out_3};
    mma.sync.aligned.m16n8k16.row.col.f32.bf16.bf16.f32 {out_4, out_5, out_6, out_7}, {x_0, x_1, x_2, x_3}, {weights_2, weights_3}, {out_4, out_5, out_6, out_7};

    // cp.async.wait_group 4;
    ldmatrix.sync.aligned.m8n8.x4.shared.b16 {x_0, x_1, x_2, x_3}, [x_ldmatrix_ptr + 96];
    ldmatrix.sync.aligned.m8n8.x4.trans.shared.b16 {weights_0, weights_1, weights_2, weights_3}, [weights_ldmatrix_ptr + 12288];
    mma.sync.aligned.m16n8k16.row.col.f32.bf16.bf16.f32 {out_0, out_1, out_2, out_3}, {x_0, x_1, x_2, x_3}, {weights_0, weights_1}, {out_0, out_1, out_2, out_3};
    mma.sync.aligned.m16n8k16.row.col.f32.bf16.bf16.f32 {out_4, out_5, out_6, out_7}, {x_0, x_1, x_2, x_3}, {weights_2, weights_3}, {out_4, out_5, out_6, out_7};

    // cp.async.wait_group 3;
    ldmatrix.sync.aligned.m8n8.x4.shared.b16 {x_0, x_1, x_2, x_3}, [x_ldmatrix_ptr + 128];
    ldmatrix.sync.aligned.m8n8.x4.trans.shared.b16 {weights_0, weights_1, weights_2, weights_3}, [weights_ldmatrix_ptr + 16384];
    mma.sync.aligned.m16n8k16.row.col.f32.bf16.bf16.f32 {out_0, out_1, out_2, out_3}, {x_0, x_1, x_2, x_3}, {weights_0, weights_1}, {out_0, out_1, out_2, out_3};
    mma.sync.aligned.m16n8k16.row.col.f32.bf16.bf16.f32 {out_4, out_5, out_6, out_7}, {x_0, x_1, x_2, x_3}, {weights_2, weights_3}, {out_4, out_5, out_6, out_7};

    // cp.async.wait_group 2;
    ldmatrix.sync.aligned.m8n8.x4.shared.b16 {x_0, x_1, x_2, x_3}, [x_ldmatrix_ptr + 160];
    ldmatrix.sync.aligned.m8n8.x4.trans.shared.b16 {weights_0, weights_1, weights_2, weights_3}, [weights_ldmatrix_ptr + 20480];
    mma.sync.aligned.m16n8k16.row.col.f32.bf16.bf16.f32 {out_0, out_1, out_2, out_3}, {x_0, x_1, x_2, x_3}, {weights_0, weights_1}, {out_0, out_1, out_2, out_3};
    mma.sync.aligned.m16n8k16.row.col.f32.bf16.bf16.f32 {out_4, out_5, out_6, out_7}, {x_0, x_1, x_2, x_3}, {weights_2, weights_3}, {out_4, out_5, out_6, out_7};

    // cp.async.wait_group 1;
    ldmatrix.sync.aligned.m8n8.x4.shared.b16 {x_0, x_1, x_2, x_3}, [x_ldmatrix_ptr + 192];
    ldmatrix.sync.aligned.m8n8.x4.trans.shared.b16 {weights_0, weights_1, weights_2, weights_3}, [weights_ldmatrix_ptr + 24576];
    mma.sync.aligned.m16n8k16.row.col.f32.bf16.bf16.f32 {out_0, out_1, out_2, out_3}, {x_0, x_1, x_2, x_3}, {weights_0, weights_1}, {out_0, out_1, out_2, out_3};
    mma.sync.aligned.m16n8k16.row.col.f32.bf16.bf16.f32 {out_4, out_5, out_6, out_7}, {x_0, x_1, x_2, x_3}, {weights_2, weights_3}, {out_4, out_5, out_6, out_7};

    // cp.async.wait_group 0;
    ldmatrix.sync.aligned.m8n8.x4.shared.b16 {x_0, x_1, x_2, x_3}, [x_ldmatrix_ptr + 224];
    ldmatrix.sync.aligned.m8n8.x4.trans.shared.b16 {weights_0, weights_1, weights_2, weights_3}, [weights_ldmatrix_ptr + 28672];
    mma.sync.aligned.m16n8k16.row.col.f32.bf16.bf16.f32 {out_0, out_1, out_2, out_3}, {x_0, x_1, x_2, x_3}, {weights_0, weights_1}, {out_0, out_1, out_2, out_3};
    mma.sync.aligned.m16n8k16.row.col.f32.bf16.bf16.f32 {out_4, out_5, out_6, out_7}, {x_0, x_1, x_2, x_3}, {weights_2, weights_3}, {out_4, out_5, out_6, out_7};

    .reg .b32 out_small_<4>;
    cvt.rn.bf16x2.f32 out_small_0, out_1, out_0;
    cvt.rn.bf16x2.f32 out_small_1, out_3, out_2;
    cvt.rn.bf16x2.f32 out_small_2, out_5, out_4;
    cvt.rn.bf16x2.f32 out_small_3, out_7, out_6;

    .reg .u64 out_ptr_reg;
    ld.param.u64 out_ptr_reg, [out_ptr_param];

    .reg .u32 withinrow_offset;
    and.b32 withinrow_offset, tid_x, 3;
    shl.b32 withinrow_offset, withinrow_offset, 2;

    .reg .u32 betweenrow_offset;
    and.b32 betweenrow_offset, tid_x, 28;
    shl.b32 betweenrow_offset, betweenrow_offset, 6;

    .reg .u32 warp_offset;
    shl.b32 warp_offset, tid_y, 5;

    .reg .u32 out_offset;
    add.u32 out_offset, withinrow_offset, betweenrow_offset;
    add.u32 out_offset, out_offset, warp_offset;

    .reg .u64 out_offset_64;
    cvt.u64.u32 out_offset_64, out_offset;
    .reg .u64 out_ptr_matrix_store;
    add.u64 out_ptr_matrix_store, out_ptr_reg, out_offset_64;

    // out_small_0 is two values of c_indices[:8,:warp_id*8],
    // out_small_1 is two values of c_indices[8:16,:warp_id*8]
    // out_small_2 is two values of c_indices[:8,warp_id*8:warp_id*8+8]
    // out_small_3 is two values of c_indices[8:16,warp_id*8:warp_id*8+8]

    // TODO: permute back here!
    st.global.b32 [out_ptr_matrix_store + 0], out_small_0;
    st.global.b32 [out_ptr_matrix_store + 2048], out_small_1;
    st.global.b32 [out_ptr_matrix_store + 16], out_small_2;
    st.global.b32 [out_ptr_matrix_store + 2064], out_small_3;

    /*
    .reg .u64 x_global_ptr;
    add.u64 x_global_ptr, out_ptr_reg, x_ldmatrix_offset_64;
    st.global.b32 [x_global_ptr + 0], x_0;
    st.global.b32 [x_global_ptr + 4], x_1;
    st.global.b32 [x_global_ptr + 8], x_2;
    st.global.b32 [x_global_ptr + 12], x_3;
    */

    /*
    ldmatrix.sync.aligned.m8n8.x4.shared.b16 {x_0, x_1, x_2, x_3}, [x_ldmatrix_ptr + 0];

    st.global.b32 [out_ptr_reg + 0], x_0;
    st.global.b32 [out_ptr_reg + 16], x_1;
    st.global.b32 [out_ptr_reg + 2048], x_2;
    st.global.b32 [out_ptr_reg + 2064], x_3;
    */

    ret;
}

// ===== COMPILED SASS (sm_100) =====

	.target	sm_100

	.elftype	@"ET_EXEC"


//--------------------- .note.nv.tkinfo           --------------------------
	.section	.note.nv.tkinfo,"",@"SHT_NOTE"
	.sectionflags	@"SHF_NOTE_NV_TKINFO"
	.tkinfo
        /*0018*/ 	.word	0x00000002
        /*0030*/ 	.string	""
        /*0030*/ 	.string	"ptxas"
        /*0030*/ 	.string	"Cuda compilation tools, release 13.0, V13.0.88"
        /*0030*/ 	.string	"Build cuda_13.0.r13.0/compiler.36424714_0"
        /*0030*/ 	.string	"-arch sm_100 "



//--------------------- .note.nv.cuinfo           --------------------------
	.section	.note.nv.cuinfo,"",@"SHT_NOTE"
	.sectionflags	@"SHF_NOTE_NV_CUINFO"
        /*0018*/ 	.short	0x0002
        /*001a*/ 	.short	0x0050
        /*001c*/ 	.short	0x0082
	.zero		2


//--------------------- .nv.info                  --------------------------
	.section	.nv.info,"",@"SHT_CUDA_INFO"
	.align	4


	//----- nvinfo : EIATTR_REGCOUNT
	.align		4
        /*0000*/ 	.byte	0x04, 0x2f
        /*0002*/ 	.short	(.L_1 - .L_0)
	.align		4
.L_0:
        /*0004*/ 	.word	index@(monarch_kernel)
        /*0008*/ 	.word	0x00000028


	//----- nvinfo : EIATTR_FRAME_SIZE
	.align		4
.L_1:
        /*000c*/ 	.byte	0x04, 0x11
        /*000e*/ 	.short	(.L_3 - .L_2)
	.align		4
.L_2:
        /*0010*/ 	.word	index@(monarch_kernel)
        /*0014*/ 	.word	0x00000000


	//----- nvinfo : EIATTR_MIN_STACK_SIZE
	.align		4
.L_3:
        /*0018*/ 	.byte	0x04, 0x12
        /*001a*/ 	.short	(.L_5 - .L_4)
	.align		4
.L_4:
        /*001c*/ 	.word	index@(monarch_kernel)
        /*0020*/ 	.word	0x00000000
.L_5:


//--------------------- .nv.compat                --------------------------
	.section	.nv.compat,"",@"SHT_CUDA_COMPAT_INFO"
	.align	4
        /*0000*/ 	.byte	0x02, 0x09, 0x00, 0x00, 0x02, 0x02, 0x01, 0x00, 0x02, 0x05, 0x05, 0x00, 0x03, 0x07, 0x01, 0x01
        /*0010*/ 	.byte	0x02, 0x03, 0x00, 0x00, 0x02, 0x06, 0x01, 0x00, 0x04, 0x0b, 0x08, 0x00, 0x09, 0x00, 0x00, 0x00
        /*0020*/ 	.byte	0x00, 0x00, 0x00, 0x00


//--------------------- .nv.info.monarch_kernel   --------------------------
	.section	.nv.info.monarch_kernel,"",@"SHT_CUDA_INFO"
	.sectionflags	@""
	.align	4


	//----- nvinfo : EIATTR_CUDA_API_VERSION
	.align		4
        /*0000*/ 	.byte	0x04, 0x37
        /*0002*/ 	.short	(.L_7 - .L_6)
.L_6:
        /*0004*/ 	.word	0x00000082


	//----- nvinfo : EIATTR_KPARAM_INFO
	.align		4
.L_7:
        /*0008*/ 	.byte	0x04, 0x17
        /*000a*/ 	.short	(.L_9 - .L_8)
.L_8:
        /*000c*/ 	.word	0x00000000
        /*0010*/ 	.short	0x0002
        /*0012*/ 	.short	0x0010
        /*0014*/ 	.byte	0x00, 0xf0, 0x21, 0x00


	//----- nvinfo : EIATTR_KPARAM_INFO
	.align		4
.L_9:
        /*0018*/ 	.byte	0x04, 0x17
        /*001a*/ 	.short	(.L_11 - .L_10)
.L_10:
        /*001c*/ 	.word	0x00000000
        /*0020*/ 	.short	0x0001
        /*0022*/ 	.short	0x0008
        /*0024*/ 	.byte	0x00, 0xf0, 0x21, 0x00


	//----- nvinfo : EIATTR_KPARAM_INFO
	.align		4
.L_11:
        /*0028*/ 	.byte	0x04, 0x17
        /*002a*/ 	.short	(.L_13 - .L_12)
.L_12:
        /*002c*/ 	.word	0x00000000
        /*0030*/ 	.short	0x0000
        /*0032*/ 	.short	0x0000
        /*0034*/ 	.byte	0x00, 0xf0, 0x21, 0x00


	//----- nvinfo : EIATTR_SPARSE_MMA_MASK
	.align		4
.L_13:
        /*0038*/ 	.byte	0x03, 0x50
        /*003a*/ 	.short	0x0000


	//----- nvinfo : EIATTR_MAXREG_COUNT
	.align		4
        /*003c*/ 	.byte	0x03, 0x1b
        /*003e*/ 	.short	0x00ff


	//----- nvinfo : EIATTR_NUM_BARRIERS
	.align		4
        /*0040*/ 	.byte	0x02, 0x4c
        /*0042*/ 	.byte	0x02
	.zero		1


	//----- nvinfo : EIATTR_MERCURY_ISA_VERSION
	.align		4
        /*0044*/ 	.byte	0x03, 0x5f
        /*0046*/ 	.short	0x0101


	//----- nvinfo : EIATTR_VRC_CTA_INIT_COUNT
	.align		4
        /*0048*/ 	.byte	0x02, 0x4a
	.zero		1
	.zero		1


	//----- nvinfo : EIATTR_EXIT_INSTR_OFFSETS
	.align		4
        /*004c*/ 	.byte	0x04, 0x1c
        /*004e*/ 	.short	(.L_15 - .L_14)


	//   ....[0]....
.L_14:
        /*0050*/ 	.word	0x000006c0


	//----- nvinfo : EIATTR_MAX_THREADS
	.align		4
.L_15:
        /*0054*/ 	.byte	0x04, 0x05
        /*0056*/ 	.short	(.L_17 - .L_16)
.L_16:
        /*0058*/ 	.word	0x00000020
        /*005c*/ 	.word	0x00000008
        /*0060*/ 	.word	0x00000001


	//----- nvinfo : EIATTR_CBANK_PARAM_SIZE
	.align		4
.L_17:
        /*0064*/ 	.byte	0x03, 0x19
        /*0066*/ 	.short	0x0018


	//----- nvinfo : EIATTR_PARAM_CBANK
	.align		4
        /*0068*/ 	.byte	0x04, 0x0a
        /*006a*/ 	.short	(.L_19 - .L_18)
	.align		4
.L_18:
        /*006c*/ 	.word	index@(.nv.constant0.monarch_kernel)
        /*0070*/ 	.short	0x0380
        /*0072*/ 	.short	0x0018


	//----- nvinfo : EIATTR_SW_WAR
	.align		4
.L_19:
        /*0074*/ 	.byte	0x04, 0x36
        /*0076*/ 	.short	(.L_21 - .L_20)
.L_20:
        /*0078*/ 	.word	0x00000008
.L_21:


//--------------------- .nv.callgraph             --------------------------
	.section	.nv.callgraph,"",@"SHT_CUDA_CALLGRAPH"
	.align	4
	.sectionentsize	8
	.align		4
        /*0000*/ 	.word	0x00000000
	.align		4
        /*0004*/ 	.word	0xffffffff
	.align		4
        /*0008*/ 	.word	0x00000000
	.align		4
        /*000c*/ 	.word	0xfffffffe
	.align		4
        /*0010*/ 	.word	0x00000000
	.align		4
        /*0014*/ 	.word	0xfffffffd
	.align		4
        /*0018*/ 	.word	0x00000000
	.align		4
        /*001c*/ 	.word	0xfffffffc


//--------------------- .text.monarch_kernel      --------------------------
	.section	.text.monarch_kernel,"ax",@progbits
	.align	128
        .global         monarch_kernel
        .type           monarch_kernel,@function
        .size           monarch_kernel,(.L_x_1 - monarch_kernel)
        .other          monarch_kernel,@"STO_CUDA_ENTRY STV_DEFAULT"
monarch_kernel:
.text.monarch_kernel:
[----:B------:R-:W-:Y:S01]  /*0000*/  LDC R1, c[0x0][0x37c] ;  /* 0x0000df00ff017b82 */ /* 0x000fe20000000800 */
[----:B------:R-:W1:Y:S07]  /*0010*/  S2R R3, SR_TID.X ;  /* 0x0000000000037919 */ /* 0x000e6e0000002100 */
[----:B------:R-:W2:Y:S01]  /*0020*/  LDC.64 R6, c[0x0][0x388] ;  /* 0x0000e200ff067b82 */ /* 0x000ea20000000a00 */
[----:B------:R-:W3:Y:S01]  /*0030*/  LDCU.64 UR8, c[0x0][0x358] ;  /* 0x00006b00ff0877ac */ /* 0x000ee20008000a00 */
[----:B------:R-:W4:Y:S01]  /*0040*/  S2R R0, SR_TID.Y ;  /* 0x0000000000007919 */ /* 0x000f220000002200 */
[----:B------:R-:W-:-:S02]  /*0050*/  UMOV UR4, 0x400 ;  /* 0x0000040000047882 */ /* 0x000fc40000000000 */
[----:B------:R-:W-:-:S03]  /*0060*/  UIADD3 UR5, UPT, UPT, UR4, 0x8000, URZ ;  /* 0x0000800004057890 */ /* 0x000fc6000fffe0ff */
[----:B------:R-:W5:Y:S08]  /*0070*/  S2UR UR6, SR_CgaCtaId ;  /* 0x00000000000679c3 */ /* 0x000f700000008800 */
[----:B------:R-:W3:Y:S01]  /*0080*/  LDC.64 R4, c[0x0][0x380] ;  /* 0x0000e000ff047b82 */ /* 0x000ee20000000a00 */
[----:B-1----:R-:W-:Y:S01]  /*0090*/  LOP3.LUT R2, R3, 0x10, RZ, 0xc0, !PT ;  /* 0x0000001003027812 */ /* 0x002fe200078ec0ff */
[----:B-----5:R-:W-:-:S02]  /*00a0*/  ULEA UR5, UR6, UR5, 0x18 ;  /* 0x0000000506057291 */ /* 0x020fc4000f8ec0ff */
[----:B------:R-:W-:Y:S01]  /*00b0*/  ULEA UR4, UR6, UR4, 0x18 ;  /* 0x0000000406047291 */ /* 0x000fe2000f8ec0ff */
[----:B----4-:R-:W-:-:S04]  /*00c0*/  IMAD R9, R0, 0x20, R3 ;  /* 0x0000002000097824 */ /* 0x010fc800078e0203 */
[C---:B--2---:R-:W-:Y:S01]  /*00d0*/  IMAD.WIDE.U32 R6, R9.reuse, 0x10, R6 ;  /* 0x0000001009067825 */ /* 0x044fe200078e0006 */
[C---:B------:R-:W-:Y:S02]  /*00e0*/  LEA R23, R9.reuse, UR5, 0x4 ;  /* 0x0000000509177c11 */ /* 0x040fe4000f8e20ff */
[C---:B------:R-:W-:Y:S01]  /*00f0*/  LEA R25, R9.reuse, UR4, 0x4 ;  /* 0x0000000409197c11 */ /* 0x040fe2000f8e20ff */
[----:B---3--:R-:W-:Y:S01]  /*0100*/  IMAD.WIDE.U32 R4, R9, 0x10, R4 ;  /* 0x0000001009047825 */ /* 0x008fe200078e0004 */
[C---:B------:R-:W-:Y:S02]  /*0110*/  IADD3 R8, P0, PT, R6.reuse, 0x1000, RZ ;  /* 0x0000100006087810 */ /* 0x040fe40007f1e0ff */
[C---:B------:R-:W-:Y:S02]  /*0120*/  IADD3 R10, P1, PT, R6.reuse, 0x2000, RZ ;  /* 0x00002000060a7810 */ /* 0x040fe40007f3e0ff */
[C---:B------:R-:W-:Y:S01]  /*0130*/  IADD3 R12, P2, PT, R6.reuse, 0x3000, RZ ;  /* 0x00003000060c7810 */ /* 0x040fe20007f5e0ff */
[--C-:B------:R-:W-:Y:S01]  /*0140*/  IMAD.X R9, RZ, RZ, R7.reuse, P0 ;  /* 0x000000ffff097224 */ /* 0x100fe200000e0607 */
[C---:B------:R-:W-:Y:S01]  /*0150*/  IADD3 R14, P3, PT, R6.reuse, 0x4000, RZ ;  /* 0x00004000060e7810 */ /* 0x040fe20007f7e0ff */
[----:B------:R-:W-:Y:S01]  /*0160*/  @!PT LDS RZ, [RZ] ;  /* 0x00000000fffff984 */ /* 0x000fe20000000800 */
[----:B------:R-:W-:Y:S01]  /*0170*/  @!PT LDS RZ, [RZ] ;  /* 0x00000000fffff984 */ /* 0x000fe20000000800 */
[----:B------:R-:W-:Y:S01]  /*0180*/  @!PT LDS RZ, [RZ] ;  /* 0x00000000fffff984 */ /* 0x000fe20000000800 */
[----:B------:R1:W-:Y:S01]  /*0190*/  LDGSTS.E.128 [R23], desc[UR8][R4.64] ;  /* 0x0000000004177fae */ /* 0x0003e2000b9a1808 */
[--C-:B------:R-:W-:Y:S01]  /*01a0*/  IMAD.X R11, RZ, RZ, R7.reuse, P1 ;  /* 0x000000ffff0b7224 */ /* 0x100fe200008e0607 */
[C---:B------:R-:W-:Y:S01]  /*01b0*/  IADD3 R16, P4, PT, R6.reuse, 0x5000, RZ ;  /* 0x0000500006107810 */ /* 0x040fe20007f9e0ff */
[--C-:B------:R-:W-:Y:S01]  /*01c0*/  IMAD.X R13, RZ, RZ, R7.reuse, P2 ;  /* 0x000000ffff0d7224 */ /* 0x100fe200010e0607 */
[----:B------:R-:W-:Y:S01]  /*01d0*/  LDGSTS.E.128 [R25], desc[UR8][R6.64] ;  /* 0x0000000006197fae */ /* 0x000fe2000b9a1808 */
[C---:B------:R-:W-:Y:S01]  /*01e0*/  IADD3 R18, P5, PT, R6.reuse, 0x6000, RZ ;  /* 0x0000600006127810 */ /* 0x040fe20007fbe0ff */
[--C-:B------:R-:W-:Y:S01]  /*01f0*/  IMAD.X R15, RZ, RZ, R7.reuse, P3 ;  /* 0x000000ffff0f7224 */ /* 0x100fe200018e0607 */
[----:B------:R-:W-:Y:S01]  /*0200*/  IADD3 R20, P6, PT, R6, 0x7000, RZ ;  /* 0x0000700006147810 */ /* 0x000fe20007fde0ff */
[----:B------:R-:W0:Y:S01]  /*0210*/  LDGDEPBAR ;  /* 0x00000000000079af */ /* 0x000e220000000000 */
[----:B------:R-:W-:-:S02]  /*0220*/  IMAD.X R17, RZ, RZ, R7, P4 ;  /* 0x000000ffff117224 */ /* 0x000fc400020e0607 */
[--C-:B------:R-:W-:Y:S01]  /*0230*/  IMAD.X R19, RZ, RZ, R7.reuse, P5 ;  /* 0x000000ffff137224 */ /* 0x100fe200028e0607 */
[----:B------:R-:W-:Y:S01]  /*0240*/  LDGSTS.E.128 [R25+0x1000], desc[UR8][R8.64] ;  /* 0x0100000008197fae */ /* 0x000fe2000b9a1808 */
[----:B------:R-:W-:Y:S01]  /*0250*/  IMAD.X R21, RZ, RZ, R7, P6 ;  /* 0x000000ffff157224 */ /* 0x000fe200030e0607 */
[C---:B-1----:R-:W-:Y:S02]  /*0260*/  LOP3.LUT R4, R3.reuse, 0x17, RZ, 0xc0, !PT ;  /* 0x0000001703047812 */ /* 0x042fe400078ec0ff */
[----:B------:R-:W0:Y:S01]  /*0270*/  LDGDEPBAR ;  /* 0x00000000000079af */ /* 0x000e220000000000 */
[----:B------:R-:W-:Y:S02]  /*0280*/  SHF.R.U32.HI R5, RZ, 0x1, R2 ;  /* 0x00000001ff057819 */ /* 0x000fe40000011602 */
[----:B------:R-:W-:Y:S01]  /*0290*/  LOP3.LUT R2, R3, 0x8, RZ, 0xc0, !PT ;  /* 0x0000000803027812 */ /* 0x000fe200078ec0ff */
[----:B------:R-:W-:Y:S02]  /*02a0*/  LDGSTS.E.128 [R25+0x2000], desc[UR8][R10.64] ;  /* 0x020000000a197fae */ /* 0x000fe4000b9a1808 */
[----:B------:R-:W-:-:S02]  /*02b0*/  IMAD.IADD R5, R4, 0x1, -R5 ;  /* 0x0000000104057824 */ /* 0x000fc400078e0a05 */
[----:B------:R-:W0:Y:S02]  /*02c0*/  LDGDEPBAR ;  /* 0x00000000000079af */ /* 0x000e240000000000 */
[----:B------:R-:W-:Y:S02]  /*02d0*/  IMAD R2, R5, 0x80, R2 ;  /* 0x0000008005027824 */ /* 0x000fe400078e0202 */
[----:B------:R-:W-:Y:S02]  /*02e0*/  LDGSTS.E.128 [R25+0x3000], desc[UR8][R12.64] ;  /* 0x030000000c197fae */ /* 0x000fe4000b9a1808 */
[----:B------:R-:W-:Y:S02]  /*02f0*/  IMAD.SHL.U32 R37, R2, 0x2, RZ ;  /* 0x0000000202257824 */ /* 0x000fe400078e00ff */
[----:B------:R-:W0:Y:S02]  /*0300*/  LDGDEPBAR ;  /* 0x00000000000079af */ /* 0x000e240000000000 */
[----:B------:R-:W-:-:S02]  /*0310*/  IMAD R2, R0, 0x10, R37 ;  /* 0x0000001000027824 */ /* 0x000fc400078e0225 */
[----:B------:R-:W-:Y:S04]  /*0320*/  LDGSTS.E.128 [R25+0x4000], desc[UR8][R14.64] ;  /* 0x040000000e197fae */ /* 0x000fe8000b9a1808 */
[----:B------:R-:W0:Y:S04]  /*0330*/  LDGDEPBAR ;  /* 0x00000000000079af */ /* 0x000e280000000000 */
[----:B------:R-:W-:Y:S04]  /*0340*/  LDGSTS.E.128 [R25+0x5000], desc[UR8][R16.64] ;  /* 0x0500000010197fae */ /* 0x000fe8000b9a1808 */
[----:B------:R-:W0:Y:S04]  /*0350*/  LDGDEPBAR ;  /* 0x00000000000079af */ /* 0x000e280000000000 */
[----:B------:R-:W-:Y:S04]  /*0360*/  LDGSTS.E.128 [R25+0x6000], desc[UR8][R18.64] ;  /* 0x0600000012197fae */ /* 0x000fe8000b9a1808 */
[----:B------:R-:W0:Y:S04]  /*0370*/  LDGDEPBAR ;  /* 0x00000000000079af */ /* 0x000e280000000000 */
[----:B------:R1:W-:Y:S04]  /*0380*/  LDGSTS.E.128 [R25+0x7000], desc[UR8][R20.64] ;  /* 0x0700000014197fae */ /* 0x0003e8000b9a1808 */
[----:B------:R-:W0:Y:S01]  /*0390*/  LDGDEPBAR ;  /* 0x00000000000079af */ /* 0x000e220000000000 */
[----:B------:R-:W-:Y:S06]  /*03a0*/  BAR.SYNC.DEFER_BLOCKING 0x0 ;  /* 0x0000000000007b1d */ /* 0x000fec0000010000 */
[----:B------:R-:W-:-:S04]  /*03b0*/  DEPBAR.LE SB0, 0x0 ;  /* 0x000080000000791a */ /* 0x000fc80000000000 */
[----:B------:R-:W-:Y:S06]  /*03c0*/  BAR.SYNC.DEFER_BLOCKING 0x1 ;  /* 0x0040000000007b1d */ /* 0x000fec0000010000 */
[----:B-1----:R-:W-:Y:S04]  /*03d0*/  LDSM.16.M88.4 R20, [R37+UR5] ;  /* 0x000000052514783b */ /* 0x002fe80008000200 */
[----:B------:R-:W1:Y:S04]  /*03e0*/  LDSM.16.MT88.4 R8, [R2+UR4] ;  /* 0x000000040208783b */ /* 0x000e680008004200 */
[----:B------:R-:W-:Y:S04]  /*03f0*/  LDSM.16.M88.4 R4, [R37+UR5+0x20] ;  /* 0x000020052504783b */ /* 0x000fe80008000200 */
[----:B------:R-:W2:Y:S04]  /*0400*/  LDSM.16.MT88.4 R16, [R2+UR4+0x1000] ;  /* 0x001000040210783b */ /* 0x000ea80008004200 */
[----:B------:R-:W-:Y:S04]  /*0410*/  LDSM.16.MT88.4 R12, [R2+UR4+0x2000] ;  /* 0x00200004020c783b */ /* 0x000fe80008004200 */
[----:B------:R-:W-:Y:S04]  /*0420*/  LDSM.16.M88.4 R28, [R37+UR5+0xe0] ;  /* 0x0000e005251c783b */ /* 0x000fe80008000200 */
[----:B------:R-:W-:Y:S01]  /*0430*/  LDSM.16.MT88.4 R32, [R2+UR4+0x7000] ;  /* 0x007000040220783b */ /* 0x000fe20008004200 */
[C---:B-1----:R-:W-:Y:S08]  /*0440*/  HMMA.16816.F32.BF16 R24, R20.reuse, R8, RZ ;  /* 0x000000081418723c */ /* 0x042ff000000418ff */
[----:B------:R-:W-:Y:S01]  /*0450*/  HMMA.16816.F32.BF16 R20, R20, R10, RZ ;  /* 0x0000000a1414723c */ /* 0x000fe200000418ff */
[----:B------:R-:W1:Y:S11]  /*0460*/  LDSM.16.M88.4 R8, [R37+UR5+0x40] ;  /* 0x000040052508783b */ /* 0x000e760008000200 */
[C---:B--2---:R-:W-:Y:S08]  /*0470*/  HMMA.16816.F32.BF16 R24, R4.reuse, R16, R24 ;  /* 0x000000100418723c */ /* 0x044ff00000041818 */
[----:B------:R-:W-:Y:S01]  /*0480*/  HMMA.16816.F32.BF16 R16, R4, R18, R20 ;  /* 0x000000120410723c */ /* 0x000fe20000041814 */
[----:B------:R-:W-:Y:S04]  /*0490*/  LDSM.16.M88.4 R20, [R37+UR5+0x60] ;  /* 0x000060052514783b */ /* 0x000fe80008000200 */
[----:B------:R-:W2:Y:S07]  /*04a0*/  LDSM.16.MT88.4 R4, [R2+UR4+0x3000] ;  /* 0x003000040204783b */ /* 0x000eae0008004200 */
[C---:B-1----:R-:W-:Y:S08]  /*04b0*/  HMMA.16816.F32.BF16 R24, R8.reuse, R12, R24 ;  /* 0x0000000c0818723c */ /* 0x042ff00000041818 */
[----:B------:R-:W-:Y:S01]  /*04c0*/  HMMA.16816.F32.BF16 R8, R8, R14, R16 ;  /* 0x0000000e0808723c */ /* 0x000fe20000041810 */
[----:B------:R-:W-:Y:S04]  /*04d0*/  LDSM.16.M88.4 R16, [R37+UR5+0x80] ;  /* 0x000080052510783b */ /* 0x000fe80008000200 */
[----:B------:R-:W1:Y:S07]  /*04e0*/  LDSM.16.MT88.4 R12, [R2+UR4+0x4000] ;  /* 0x00400004020c783b */ /* 0x000e6e0008004200 */
[C---:B--2---:R-:W-:Y:S08]  /*04f0*/  HMMA.16816.F32.BF16 R24, R20.reuse, R4, R24 ;  /* 0x000000041418723c */ /* 0x044ff00000041818 */
[----:B------:R-:W-:Y:S01]  /*0500*/  HMMA.16816.F32.BF16 R20, R20, R6, R8 ;  /* 0x000000061414723c */ /* 0x000fe20000041808 */
[----:B------:R-:W-:Y:S04]  /*0510*/  LDSM.16.M88.4 R4, [R37+UR5+0xa0] ;  /* 0x0000a0052504783b */ /* 0x000fe80008000200 */
[----:B------:R-:W2:Y:S07]  /*0520*/  LDSM.16.MT88.4 R8, [R2+UR4+0x5000] ;  /* 0x005000040208783b */ /* 0x000eae0008004200 */
[C---:B-1----:R-:W-:Y:S08]  /*0530*/  HMMA.16816.F32.BF16 R24, R16.reuse, R12, R24 ;  /* 0x0000000c1018723c */ /* 0x042ff00000041818 */
[----:B------:R-:W-:Y:S01]  /*0540*/  HMMA.16816.F32.BF16 R12, R16, R14, R20 ;  /* 0x0000000e100c723c */ /* 0x000fe20000041814 */
[----:B------:R-:W-:Y:S04]  /*0550*/  LDSM.16.M88.4 R16, [R37+UR5+0xc0] ;  /* 0x0000c0052510783b */ /* 0x000fe80008000200 */
[----:B------:R1:W3:Y:S01]  /*0560*/  LDSM.16.MT88.4 R20, [R2+UR4+0x6000] ;  /* 0x006000040214783b */ /* 0x0002e20008004200 */
[----:B------:R-:W1:Y:S06]  /*0570*/  LDCU.64 UR4, c[0x0][0x390] ;  /* 0x00007200ff0477ac */ /* 0x000e6c0008000a00 */
[C---:B--2---:R-:W-:Y:S08]  /*0580*/  HMMA.16816.F32.BF16 R24, R4.reuse, R8, R24 ;  /* 0x000000080418723c */ /* 0x044ff00000041818 */
[----:B------:R-:W-:Y:S01]  /*0590*/  HMMA.16816.F32.BF16 R12, R4, R10, R12 ;  /* 0x0000000a040c723c */ /* 0x000fe2000004180c */
[----:B------:R-:W-:-:S02]  /*05a0*/  LOP3.LUT R4, R3, 0x3, RZ, 0xc0, !PT ;  /* 0x0000000303047812 */ /* 0x000fc400078ec0ff */
[----:B------:R-:W-:-:S05]  /*05b0*/  LOP3.LUT R3, R3, 0x1c, RZ, 0xc0, !PT ;  /* 0x0000001c03037812 */ /* 0x000fca00078ec0ff */
[----:B------:R-:W-:-:S04]  /*05c0*/  IMAD R3, R3, 0x10, R4 ;  /* 0x0000001003037824 */ /* 0x000fc800078e0204 */
[----:B------:R-:W-:-:S05]  /*05d0*/  IMAD R3, R0, 0x8, R3 ;  /* 0x0000000800037824 */ /* 0x000fca00078e0203 */
[----:B-1----:R-:W-:Y:S01]  /*05e0*/  LEA R2, P0, R3, UR4, 0x2 ;  /* 0x0000000403027c11 */ /* 0x002fe2000f8010ff */
[----:B---3--:R-:W-:Y:S04]  /*05f0*/  HMMA.16816.F32.BF16 R24, R16, R20, R24 ;  /* 0x000000141018723c */ /* 0x008fe80000041818 */
[----:B------:R-:W-:-:S04]  /*0600*/  IMAD.X R3, RZ, RZ, UR5, P0 ;  /* 0x00000005ff037e24 */ /* 0x000fc800080e06ff */
[----:B------:R-:W-:-:S12]  /*0610*/  HMMA.16816.F32.BF16 R12, R16, R22, R12 ;  /* 0x00000016100c723c */ /* 0x000fd8000004180c */
[C---:B------:R-:W-:Y:S08]  /*0620*/  HMMA.16816.F32.BF16 R24, R28.reuse, R32, R24 ;  /* 0x000000201c18723c */ /* 0x040ff00000041818 */
[----:B------:R-:W-:Y:S11]  /*0630*/  HMMA.16816.F32.BF16 R28, R28, R34, R12 ;  /* 0x000000221c1c723c */ /* 0x000ff6000004180c */
[----:B------:R-:W-:-:S02]  /*0640*/  F2FP.BF16.F32.PACK_AB R25, R25, R24 ;  /* 0x000000181919723e */ /* 0x000fc400000010ff */
[----:B------:R-:W-:-:S03]  /*0650*/  F2FP.BF16.F32.PACK_AB R27, R27, R26 ;  /* 0x0000001a1b1b723e */ /* 0x000fc600000010ff */
[----:B------:R-:W-:Y:S03]  /*0660*/  STG.E desc[UR8][R2.64], R25 ;  /* 0x0000001902007986 */ /* 0x000fe6000c101908 */
[----:B------:R-:W-:Y:S01]  /*0670*/  F2FP.BF16.F32.PACK_AB R29, R29, R28 ;  /* 0x0000001c1d1d723e */ /* 0x000fe200000010ff */
[----:B------:R-:W-:Y:S01]  /*0680*/  STG.E desc[UR8][R2.64+0x800], R27 ;  /* 0x0008001b02007986 */ /* 0x000fe2000c101908 */
[----:B------:R-:W-:-:S03]  /*0690*/  F2FP.BF16.F32.PACK_AB R31, R31, R30 ;  /* 0x0000001e1f1f723e */ /* 0x000fc600000010ff */
[----:B------:R-:W-:Y:S04]  /*06a0*/  STG.E desc[UR8][R2.64+0x10], R29 ;  /* 0x0000101d02007986 */ /* 0x000fe8000c101908 */
[----:B------:R-:W-:Y:S01]  /*06b0*/  STG.E desc[UR8][R2.64+0x810], R31 ;  /* 0x0008101f02007986 */ /* 0x000fe2000c101908 */
[----:B------:R-:W-:Y:S05]  /*06c0*/  EXIT ;  /* 0x000000000000794d */ /* 0x000fea0003800000 */
.L_x_0:
[----:B------:R-:W-:-:S00]  /*06d0*/  BRA `(.L_x_0) ;  /* 0xfffffffc00fc7947 */ /* 0x000fc0000383ffff */
[----:B------:R-:W-:-:S00]  /*06e0*/  NOP ;  /* 0x0000000000007918 */ /* 0x000fc00000000000 */
        /* <DEDUP_REMOVED lines=9> */
.L_x_1:


//--------------------- .nv.shared.monarch_kernel --------------------------
	.section	.nv.shared.monarch_kernel,"aw",@nobits
	.sectionflags	@""
	.align	2
.nv.shared.monarch_kernel:
	.zero		37888


//--------------------- .nv.shared.reserved.0     --------------------------
	.section	.nv.shared.reserved.0,"aw",@nobits
	.weak		__nv_reservedSMEM_offset_0_alias
	.size		__nv_reservedSMEM_offset_0_alias, 0, 64
	.other		__nv_reservedSMEM_offset_0_alias,@"STO_CUDA_RESERVED_SHARED STV_DEFAULT"
__nv_reservedSMEM_offset_0_alias:
	.zero		0
	.zero		64


//--------------------- .nv.constant0.monarch_kernel --------------------------
	.section	.nv.constant0.monarch_kernel,"a",@progbits
	.sectionflags	@""
	.align	4
.nv.constant0.monarch_kernel:
	.zero		920


//--------------------- SYMBOLS --------------------------

	.type		.nv.reservedSmem.offset0,@object
	.size		.nv.reservedSmem.offset0,0x4
	.type		.nv.reservedSmem.cap,@object
	.size		.nv.reservedSmem.cap,0x4
